//
// Generated by NVIDIA NVVM Compiler
//
// Compiler Build ID: CL-36424714
// Cuda compilation tools, release 13.0, V13.0.88
// Based on NVVM 20.0.0
//

.version 9.0
.target sm_100
.address_size 64

	// .globl	_Z15matrixTransposePfS_ii
// _ZZ21matrixTransposeSharedPKfPfiiE3mat has been demoted
// _ZZ24matrixTransposeSharedwBCPKfPfiiE3mat has been demoted
// _ZZ23matrixTransposeUnrolledPKfPfiiE3mat has been demoted

.visible .entry _Z15matrixTransposePfS_ii(
	.param .u64 .ptr .align 1 _Z15matrixTransposePfS_ii_param_0,
	.param .u64 .ptr .align 1 _Z15matrixTransposePfS_ii_param_1,
	.param .u32 _Z15matrixTransposePfS_ii_param_2,
	.param .u32 _Z15matrixTransposePfS_ii_param_3
)
{
	.reg .b32 	%r<13>;
	.reg .b32 	%f<2>;
	.reg .b64 	%rd<9>;

	ld.param.u64 	%rd1, [_Z15matrixTransposePfS_ii_param_0];
	ld.param.u64 	%rd2, [_Z15matrixTransposePfS_ii_param_1];
	ld.param.u32 	%r1, [_Z15matrixTransposePfS_ii_param_2];
	ld.param.u32 	%r2, [_Z15matrixTransposePfS_ii_param_3];
	cvta.to.global.u64 	%rd3, %rd2;
	cvta.to.global.u64 	%rd4, %rd1;
	mov.u32 	%r3, %ctaid.y;
	mov.u32 	%r4, %ntid.y;
	mov.u32 	%r5, %tid.y;
	mad.lo.s32 	%r6, %r3, %r4, %r5;
	mov.u32 	%r7, %ctaid.x;
	mov.u32 	%r8, %ntid.x;
	mov.u32 	%r9, %tid.x;
	mad.lo.s32 	%r10, %r7, %r8, %r9;
	mad.lo.s32 	%r11, %r1, %r6, %r10;
	mad.lo.s32 	%r12, %r2, %r10, %r6;
	mul.wide.s32 	%rd5, %r11, 4;
	add.s64 	%rd6, %rd4, %rd5;
	ld.global.f32 	%f1, [%rd6];
	mul.wide.s32 	%rd7, %r12, 4;
	add.s64 	%rd8, %rd3, %rd7;
	st.global.f32 	[%rd8], %f1;
	ret;

}
	// .globl	_Z21matrixTransposeSharedPKfPfii
.visible .entry _Z21matrixTransposeSharedPKfPfii(
	.param .u64 .ptr .align 1 _Z21matrixTransposeSharedPKfPfii_param_0,
	.param .u64 .ptr .align 1 _Z21matrixTransposeSharedPKfPfii_param_1,
	.param .u32 _Z21matrixTransposeSharedPKfPfii_param_2,
	.param .u32 _Z21matrixTransposeSharedPKfPfii_param_3
)
{
	.reg .pred 	%p<7>;
	.reg .b32 	%r<27>;
	.reg .b32 	%f<3>;
	.reg .b64 	%rd<9>;
	// demoted variable
	.shared .align 4 .b8 _ZZ21matrixTransposeSharedPKfPfiiE3mat[4096];
	ld.param.u64 	%rd1, [_Z21matrixTransposeSharedPKfPfii_param_0];
	ld.param.u64 	%rd2, [_Z21matrixTransposeSharedPKfPfii_param_1];
	ld.param.u32 	%r7, [_Z21matrixTransposeSharedPKfPfii_param_2];
	ld.param.u32 	%r8, [_Z21matrixTransposeSharedPKfPfii_param_3];
	mov.u32 	%r9, %ctaid.x;
	mov.u32 	%r10, %ntid.x;
	mul.lo.s32 	%r11, %r9, %r10;
	mov.u32 	%r12, %ctaid.y;
	mov.u32 	%r13, %ntid.y;
	mul.lo.s32 	%r14, %r12, %r13;
	mov.u32 	%r1, %tid.y;
	add.s32 	%r2, %r14, %r1;
	mov.u32 	%r3, %tid.x;
	add.s32 	%r4, %r11, %r3;
	add.s32 	%r5, %r11, %r1;
	add.s32 	%r6, %r14, %r3;
	setp.ge.s32 	%p1, %r2, %r8;
	setp.ge.s32 	%p2, %r4, %r7;
	or.pred  	%p3, %p2, %p1;
	@%p3 bra 	$L__BB1_2;
	cvta.to.global.u64 	%rd3, %rd1;
	mad.lo.s32 	%r15, %r7, %r2, %r4;
	mul.wide.s32 	%rd4, %r15, 4;
	add.s64 	%rd5, %rd3, %rd4;
	ld.global.f32 	%f1, [%rd5];
	shl.b32 	%r16, %r3, 7;
	mov.u32 	%r17, _ZZ21matrixTransposeSharedPKfPfiiE3mat;
	add.s32 	%r18, %r17, %r16;
	shl.b32 	%r19, %r1, 2;
	add.s32 	%r20, %r18, %r19;
	st.shared.f32 	[%r20], %f1;
$L__BB1_2:
	bar.sync 	0;
	setp.ge.s32 	%p4, %r6, %r7;
	setp.ge.s32 	%p5, %r5, %r8;
	or.pred  	%p6, %p4, %p5;
	@%p6 bra 	$L__BB1_4;
	shl.b32 	%r21, %r1, 7;
	mov.u32 	%r22, _ZZ21matrixTransposeSharedPKfPfiiE3mat;
	add.s32 	%r23, %r22, %r21;
	shl.b32 	%r24, %r3, 2;
	add.s32 	%r25, %r23, %r24;
	ld.shared.f32 	%f2, [%r25];
	mad.lo.s32 	%r26, %r8, %r5, %r6;
	cvta.to.global.u64 	%rd6, %rd2;
	mul.wide.s32 	%rd7, %r26, 4;
	add.s64 	%rd8, %rd6, %rd7;
	st.global.f32 	[%rd8], %f2;
$L__BB1_4:
	ret;

}
	// .globl	_Z24matrixTransposeSharedwBCPKfPfii
.visible .entry _Z24matrixTransposeSharedwBCPKfPfii(
	.param .u64 .ptr .align 1 _Z24matrixTransposeSharedwBCPKfPfii_param_0,
	.param .u64 .ptr .align 1 _Z24matrixTransposeSharedwBCPKfPfii_param_1,
	.param .u32 _Z24matrixTransposeSharedwBCPKfPfii_param_2,
	.param .u32 _Z24matrixTransposeSharedwBCPKfPfii_param_3
)
{
	.reg .pred 	%p<7>;
	.reg .b32 	%r<25>;
	.reg .b32 	%f<3>;
	.reg .b64 	%rd<9>;
	// demoted variable
	.shared .align 4 .b8 _ZZ24matrixTransposeSharedwBCPKfPfiiE3mat[4224];
	ld.param.u64 	%rd1, [_Z24matrixTransposeSharedwBCPKfPfii_param_0];
	ld.param.u64 	%rd2, [_Z24matrixTransposeSharedwBCPKfPfii_param_1];
	ld.param.u32 	%r7, [_Z24matrixTransposeSharedwBCPKfPfii_param_2];
	ld.param.u32 	%r8, [_Z24matrixTransposeSharedwBCPKfPfii_param_3];
	mov.u32 	%r9, %ctaid.x;
	mov.u32 	%r10, %ntid.x;
	mul.lo.s32 	%r11, %r9, %r10;
	mov.u32 	%r12, %ctaid.y;
	mov.u32 	%r13, %ntid.y;
	mul.lo.s32 	%r14, %r12, %r13;
	mov.u32 	%r1, %tid.y;
	add.s32 	%r2, %r14, %r1;
	mov.u32 	%r3, %tid.x;
	add.s32 	%r4, %r11, %r3;
	add.s32 	%r5, %r11, %r1;
	add.s32 	%r6, %r14, %r3;
	setp.ge.s32 	%p1, %r2, %r8;
	setp.ge.s32 	%p2, %r4, %r7;
	or.pred  	%p3, %p2, %p1;
	@%p3 bra 	$L__BB2_2;
	cvta.to.global.u64 	%rd3, %rd1;
	mad.lo.s32 	%r15, %r7, %r2, %r4;
	mul.wide.s32 	%rd4, %r15, 4;
	add.s64 	%rd5, %rd3, %rd4;
	ld.global.f32 	%f1, [%rd5];
	mov.u32 	%r16, _ZZ24matrixTransposeSharedwBCPKfPfiiE3mat;
	mad.lo.s32 	%r17, %r3, 132, %r16;
	shl.b32 	%r18, %r1, 2;
	add.s32 	%r19, %r17, %r18;
	st.shared.f32 	[%r19], %f1;
$L__BB2_2:
	bar.sync 	0;
	setp.ge.s32 	%p4, %r6, %r7;
	setp.ge.s32 	%p5, %r5, %r8;
	or.pred  	%p6, %p4, %p5;
	@%p6 bra 	$L__BB2_4;
	mov.u32 	%r20, _ZZ24matrixTransposeSharedwBCPKfPfiiE3mat;
	mad.lo.s32 	%r21, %r1, 132, %r20;
	shl.b32 	%r22, %r3, 2;
	add.s32 	%r23, %r21, %r22;
	ld.shared.f32 	%f2, [%r23];
	mad.lo.s32 	%r24, %r8, %r5, %r6;
	cvta.to.global.u64 	%rd6, %rd2;
	mul.wide.s32 	%rd7, %r24, 4;
	add.s64 	%rd8, %rd6, %rd7;
	st.global.f32 	[%rd8], %f2;
$L__BB2_4:
	ret;

}
	// .globl	_Z23matrixTransposeUnrolledPKfPfii
.visible .entry _Z23matrixTransposeUnrolledPKfPfii(
	.param .u64 .ptr .align 1 _Z23matrixTransposeUnrolledPKfPfii_param_0,
	.param .u64 .ptr .align 1 _Z23matrixTransposeUnrolledPKfPfii_param_1,
	.param .u32 _Z23matrixTransposeUnrolledPKfPfii_param_2,
	.param .u32 _Z23matrixTransposeUnrolledPKfPfii_param_3
)
{
	.reg .pred 	%p<25>;
	.reg .b32 	%r<37>;
	.reg .b32 	%f<9>;
	.reg .b64 	%rd<21>;
	// demoted variable
	.shared .align 4 .b8 _ZZ23matrixTransposeUnrolledPKfPfiiE3mat[4224];
	ld.param.u64 	%rd3, [_Z23matrixTransposeUnrolledPKfPfii_param_0];
	ld.param.u64 	%rd4, [_Z23matrixTransposeUnrolledPKfPfii_param_1];
	ld.param.u32 	%r20, [_Z23matrixTransposeUnrolledPKfPfii_param_2];
	ld.param.u32 	%r19, [_Z23matrixTransposeUnrolledPKfPfii_param_3];
	cvta.to.global.u64 	%rd1, %rd3;
	cvta.to.global.u64 	%rd2, %rd4;
	mov.u32 	%r21, %ctaid.x;
	shl.b32 	%r1, %r21, 5;
	mov.u32 	%r2, %tid.x;
	add.s32 	%r3, %r1, %r2;
	mov.u32 	%r22, %ctaid.y;
	shl.b32 	%r4, %r22, 5;
	mov.u32 	%r5, %tid.y;
	add.s32 	%r23, %r4, %r5;
	setp.ge.s32 	%p1, %r3, %r19;
	shl.b32 	%r24, %r2, 2;
	mov.u32 	%r25, _ZZ23matrixTransposeUnrolledPKfPfiiE3mat;
	add.s32 	%r7, %r25, %r24;
	setp.ge.s32 	%p2, %r23, %r20;
	mad.lo.s32 	%r8, %r5, 132, %r7;
	or.pred  	%p3, %p1, %p2;
	@%p3 bra 	$L__BB3_2;
	mad.lo.s32 	%r26, %r23, %r19, %r3;
	mul.wide.s32 	%rd5, %r26, 4;
	add.s64 	%rd6, %rd1, %rd5;
	ld.global.f32 	%f1, [%rd6];
	st.shared.f32 	[%r8], %f1;
$L__BB3_2:
	setp.ge.s32 	%p4, %r3, %r19;
	add.s32 	%r9, %r23, 8;
	setp.ge.s32 	%p5, %r9, %r20;
	or.pred  	%p6, %p4, %p5;
	@%p6 bra 	$L__BB3_4;
	mad.lo.s32 	%r27, %r9, %r19, %r3;
	mul.wide.s32 	%rd7, %r27, 4;
	add.s64 	%rd8, %rd1, %rd7;
	ld.global.f32 	%f2, [%rd8];
	st.shared.f32 	[%r8+1056], %f2;
$L__BB3_4:
	setp.ge.s32 	%p7, %r3, %r19;
	add.s32 	%r10, %r23, 16;
	setp.ge.s32 	%p8, %r10, %r20;
	or.pred  	%p9, %p7, %p8;
	@%p9 bra 	$L__BB3_6;
	mad.lo.s32 	%r28, %r10, %r19, %r3;
	mul.wide.s32 	%rd9, %r28, 4;
	add.s64 	%rd10, %rd1, %rd9;
	ld.global.f32 	%f3, [%rd10];
	st.shared.f32 	[%r8+2112], %f3;
$L__BB3_6:
	setp.ge.s32 	%p10, %r3, %r19;
	add.s32 	%r11, %r23, 24;
	setp.ge.s32 	%p11, %r11, %r20;
	or.pred  	%p12, %p10, %p11;
	@%p12 bra 	$L__BB3_8;
	mad.lo.s32 	%r29, %r11, %r19, %r3;
	mul.wide.s32 	%rd11, %r29, 4;
	add.s64 	%rd12, %rd1, %rd11;
	ld.global.f32 	%f4, [%rd12];
	st.shared.f32 	[%r8+3168], %f4;
$L__BB3_8:
	bar.sync 	0;
	add.s32 	%r12, %r4, %r2;
	add.s32 	%r13, %r1, %r5;
	setp.ge.s32 	%p13, %r12, %r20;
	shl.b32 	%r30, %r2, 7;
	add.s32 	%r31, %r7, %r30;
	setp.ge.s32 	%p14, %r13, %r19;
	shl.b32 	%r32, %r5, 2;
	add.s32 	%r14, %r31, %r32;
	or.pred  	%p15, %p13, %p14;
	@%p15 bra 	$L__BB3_10;
	ld.shared.f32 	%f5, [%r14];
	mad.lo.s32 	%r33, %r13, %r20, %r12;
	mul.wide.s32 	%rd13, %r33, 4;
	add.s64 	%rd14, %rd2, %rd13;
	st.global.f32 	[%rd14], %f5;
$L__BB3_10:
	setp.ge.s32 	%p16, %r12, %r20;
	add.s32 	%r15, %r13, 8;
	setp.ge.s32 	%p17, %r15, %r19;
	or.pred  	%p18, %p16, %p17;
	@%p18 bra 	$L__BB3_12;
	ld.shared.f32 	%f6, [%r14+32];
	mad.lo.s32 	%r34, %r15, %r20, %r12;
	mul.wide.s32 	%rd15, %r34, 4;
	add.s64 	%rd16, %rd2, %rd15;
	st.global.f32 	[%rd16], %f6;
$L__BB3_12:
	setp.ge.s32 	%p19, %r12, %r20;
	add.s32 	%r16, %r13, 16;
	setp.ge.s32 	%p20, %r16, %r19;
	or.pred  	%p21, %p19, %p20;
	@%p21 bra 	$L__BB3_14;
	ld.shared.f32 	%f7, [%r14+64];
	mad.lo.s32 	%r35, %r16, %r20, %r12;
	mul.wide.s32 	%rd17, %r35, 4;
	add.s64 	%rd18, %rd2, %rd17;
	st.global.f32 	[%rd18], %f7;
$L__BB3_14:
	setp.ge.s32 	%p22, %r12, %r20;
	add.s32 	%r17, %r13, 24;
	setp.ge.s32 	%p23, %r17, %r19;
	or.pred  	%p24, %p22, %p23;
	@%p24 bra 	$L__BB3_16;
	ld.shared.f32 	%f8, [%r14+96];
	mad.lo.s32 	%r36, %r17, %r20, %r12;
	mul.wide.s32 	%rd19, %r36, 4;
	add.s64 	%rd20, %rd2, %rd19;
	st.global.f32 	[%rd20], %f8;
$L__BB3_16:
	ret;

}


// ===== COMPILED SASS (sm_100) =====

	.target	sm_100

	.elftype	@"ET_EXEC"


//--------------------- .note.nv.tkinfo           --------------------------
	.section	.note.nv.tkinfo,"",@"SHT_NOTE"
	.sectionflags	@"SHF_NOTE_NV_TKINFO"
	.tkinfo
        /*0018*/ 	.word	0x00000002
        /*0030*/ 	.string	""
        /*0030*/ 	.string	"ptxas"
        /*0030*/ 	.string	"Cuda compilation tools, release 13.0, V13.0.88"
        /*0030*/ 	.string	"Build cuda_13.0.r13.0/compiler.36424714_0"
        /*0030*/ 	.string	"-arch sm_100 -m 64 "



//--------------------- .note.nv.cuinfo           --------------------------
	.section	.note.nv.cuinfo,"",@"SHT_NOTE"
	.sectionflags	@"SHF_NOTE_NV_CUINFO"
        /*0018*/ 	.short	0x0002
        /*001a*/ 	.short	0x0064
        /*001c*/ 	.short	0x0082
	.zero		2


//--------------------- .nv.info                  --------------------------
	.section	.nv.info,"",@"SHT_CUDA_INFO"
	.align	4


	//----- nvinfo : EIATTR_REGCOUNT
	.align		4
        /*0000*/ 	.byte	0x04, 0x2f
        /*0002*/ 	.short	(.L_1 - .L_0)
	.align		4
.L_0:
        /*0004*/ 	.word	index@(_Z15matrixTransposePfS_ii)
        /*0008*/ 	.word	0x0000000a


	//----- nvinfo : EIATTR_FRAME_SIZE
	.align		4
.L_1:
        /*000c*/ 	.byte	0x04, 0x11
        /*000e*/ 	.short	(.L_3 - .L_2)
	.align		4
.L_2:
        /*0010*/ 	.word	index@(_Z15matrixTransposePfS_ii)
        /*0014*/ 	.word	0x00000000


	//----- nvinfo : EIATTR_REGCOUNT
	.align		4
.L_3:
        /*0018*/ 	.byte	0x04, 0x2f
        /*001a*/ 	.short	(.L_5 - .L_4)
	.align		4
.L_4:
        /*001c*/ 	.word	index@(_Z21matrixTransposeSharedPKfPfii)
        /*0020*/ 	.word	0x0000000e


	//----- nvinfo : EIATTR_FRAME_SIZE
	.align		4
.L_5:
        /*0024*/ 	.byte	0x04, 0x11
        /*0026*/ 	.short	(.L_7 - .L_6)
	.align		4
.L_6:
        /*0028*/ 	.word	index@(_Z21matrixTransposeSharedPKfPfii)
        /*002c*/ 	.word	0x00000000


	//----- nvinfo : EIATTR_REGCOUNT
	.align		4
.L_7:
        /*0030*/ 	.byte	0x04, 0x2f
        /*0032*/ 	.short	(.L_9 - .L_8)
	.align		4
.L_8:
        /*0034*/ 	.word	index@(_Z24matrixTransposeSharedwBCPKfPfii)
        /*0038*/ 	.word	0x0000000e


	//----- nvinfo : EIATTR_FRAME_SIZE
	.align		4
.L_9:
        /*003c*/ 	.byte	0x04, 0x11
        /*003e*/ 	.short	(.L_11 - .L_10)
	.align		4
.L_10:
        /*0040*/ 	.word	index@(_Z24matrixTransposeSharedwBCPKfPfii)
        /*0044*/ 	.word	0x00000000


	//----- nvinfo : EIATTR_REGCOUNT
	.align		4
.L_11:
        /*0048*/ 	.byte	0x04, 0x2f
        /*004a*/ 	.short	(.L_13 - .L_12)
	.align		4
.L_12:
        /*004c*/ 	.word	index@(_Z23matrixTransposeUnrolledPKfPfii)
        /*0050*/ 	.word	0x00000019


	//----- nvinfo : EIATTR_FRAME_SIZE
	.align		4
.L_13:
        /*0054*/ 	.byte	0x04, 0x11
        /*0056*/ 	.short	(.L_15 - .L_14)
	.align		4
.L_14:
        /*0058*/ 	.word	index@(_Z23matrixTransposeUnrolledPKfPfii)
        /*005c*/ 	.word	0x00000000


	//----- nvinfo : EIATTR_MIN_STACK_SIZE
	.align		4
.L_15:
        /*0060*/ 	.byte	0x04, 0x12
        /*0062*/ 	.short	(.L_17 - .L_16)
	.align		4
.L_16:
        /*0064*/ 	.word	index@(_Z23matrixTransposeUnrolledPKfPfii)
        /*0068*/ 	.word	0x00000000


	//----- nvinfo : EIATTR_MIN_STACK_SIZE
	.align		4
.L_17:
        /*006c*/ 	.byte	0x04, 0x12
        /*006e*/ 	.short	(.L_19 - .L_18)
	.align		4
.L_18:
        /*0070*/ 	.word	index@(_Z24matrixTransposeSharedwBCPKfPfii)
        /*0074*/ 	.word	0x00000000


	//----- nvinfo : EIATTR_MIN_STACK_SIZE
	.align		4
.L_19:
        /*0078*/ 	.byte	0x04, 0x12
        /*007a*/ 	.short	(.L_21 - .L_20)
	.align		4
.L_20:
        /*007c*/ 	.word	index@(_Z21matrixTransposeSharedPKfPfii)
        /*0080*/ 	.word	0x00000000


	//----- nvinfo : EIATTR_MIN_STACK_SIZE
	.align		4
.L_21:
        /*0084*/ 	.byte	0x04, 0x12
        /*0086*/ 	.short	(.L_23 - .L_22)
	.align		4
.L_22:
        /*0088*/ 	.word	index@(_Z15matrixTransposePfS_ii)
        /*008c*/ 	.word	0x00000000
.L_23:


//--------------------- .nv.compat                --------------------------
	.section	.nv.compat,"",@"SHT_CUDA_COMPAT_INFO"
	.align	4
        /*0000*/ 	.byte	0x02, 0x09, 0x00, 0x00, 0x02, 0x02, 0x01, 0x00, 0x02, 0x05, 0x05, 0x00, 0x03, 0x07, 0x01, 0x01
        /*0010*/ 	.byte	0x02, 0x03, 0x00, 0x00, 0x02, 0x06, 0x01, 0x00, 0x04, 0x0b, 0x08, 0x00, 0x09, 0x00, 0x00, 0x00
        /*0020*/ 	.byte	0x00, 0x00, 0x00, 0x00


//--------------------- .nv.info._Z23matrixTransposeUnrolledPKfPfii --------------------------
	.section	.nv.info._Z23matrixTransposeUnrolledPKfPfii,"",@"SHT_CUDA_INFO"
	.sectionflags	@""
	.align	4


	//----- nvinfo : EIATTR_CUDA_API_VERSION
	.align		4
        /*0000*/ 	.byte	0x04, 0x37
        /*0002*/ 	.short	(.L_25 - .L_24)
.L_24:
        /*0004*/ 	.word	0x00000082


	//----- nvinfo : EIATTR_KPARAM_INFO
	.align		4
.L_25:
        /*0008*/ 	.byte	0x04, 0x17
        /*000a*/ 	.short	(.L_27 - .L_26)
.L_26:
        /*000c*/ 	.word	0x00000000
        /*0010*/ 	.short	0x0003
        /*0012*/ 	.short	0x0014
        /*0014*/ 	.byte	0x00, 0xf0, 0x11, 0x00


	//----- nvinfo : EIATTR_KPARAM_INFO
	.align		4
.L_27:
        /*0018*/ 	.byte	0x04, 0x17
        /*001a*/ 	.short	(.L_29 - .L_28)
.L_28:
        /*001c*/ 	.word	0x00000000
        /*0020*/ 	.short	0x0002
        /*0022*/ 	.short	0x0010
        /*0024*/ 	.byte	0x00, 0xf0, 0x11, 0x00


	//----- nvinfo : EIATTR_KPARAM_INFO
	.align		4
.L_29:
        /*0028*/ 	.byte	0x04, 0x17
        /*002a*/ 	.short	(.L_31 - .L_30)
.L_30:
        /*002c*/ 	.word	0x00000000
        /*0030*/ 	.short	0x0001
        /*0032*/ 	.short	0x0008
        /*0034*/ 	.byte	0x00, 0xf5, 0x21, 0x00


	//----- nvinfo : EIATTR_KPARAM_INFO
	.align		4
.L_31:
        /*0038*/ 	.byte	0x04, 0x17
        /*003a*/ 	.short	(.L_33 - .L_32)
.L_32:
        /*003c*/ 	.word	0x00000000
        /*0040*/ 	.short	0x0000
        /*0042*/ 	.short	0x0000
        /*0044*/ 	.byte	0x00, 0xf5, 0x21, 0x00


	//----- nvinfo : EIATTR_SPARSE_MMA_MASK
	.align		4
.L_33:
        /*0048*/ 	.byte	0x03, 0x50
        /*004a*/ 	.short	0x0000


	//----- nvinfo : EIATTR_MAXREG_COUNT
	.align		4
        /*004c*/ 	.byte	0x03, 0x1b
        /*004e*/ 	.short	0x00ff


	//----- nvinfo : EIATTR_NUM_BARRIERS
	.align		4
        /*0050*/ 	.byte	0x02, 0x4c
        /*0052*/ 	.byte	0x01
	.zero		1


	//----- nvinfo : EIATTR_MERCURY_ISA_VERSION
	.align		4
        /*0054*/ 	.byte	0x03, 0x5f
        /*0056*/ 	.short	0x0101


	//----- nvinfo : EIATTR_VRC_CTA_INIT_COUNT
	.align		4
        /*0058*/ 	.byte	0x02, 0x4a
	.zero		1
	.zero		1


	//----- nvinfo : EIATTR_EXIT_INSTR_OFFSETS
	.align		4
        /*005c*/ 	.byte	0x04, 0x1c
        /*005e*/ 	.short	(.L_35 - .L_34)


	//   ....[0]....
.L_34:
        /*0060*/ 	.word	0x000004c0


	//   ....[1]....
        /*0064*/ 	.word	0x00000520


	//----- nvinfo : EIATTR_CBANK_PARAM_SIZE
	.align		4
.L_35:
        /*0068*/ 	.byte	0x03, 0x19
        /*006a*/ 	.short	0x0018


	//----- nvinfo : EIATTR_PARAM_CBANK
	.align		4
        /*006c*/ 	.byte	0x04, 0x0a
        /*006e*/ 	.short	(.L_37 - .L_36)
	.align		4
.L_36:
        /*0070*/ 	.word	index@(.nv.constant0._Z23matrixTransposeUnrolledPKfPfii)
        /*0074*/ 	.short	0x0380
        /*0076*/ 	.short	0x0018


	//----- nvinfo : EIATTR_SW_WAR
	.align		4
.L_37:
        /*0078*/ 	.byte	0x04, 0x36
        /*007a*/ 	.short	(.L_39 - .L_38)
.L_38:
        /*007c*/ 	.word	0x00000008
.L_39:


//--------------------- .nv.info._Z24matrixTransposeSharedwBCPKfPfii --------------------------
	.section	.nv.info._Z24matrixTransposeSharedwBCPKfPfii,"",@"SHT_CUDA_INFO"
	.sectionflags	@""
	.align	4


	//----- nvinfo : EIATTR_CUDA_API_VERSION
	.align		4
        /*0000*/ 	.byte	0x04, 0x37
        /*0002*/ 	.short	(.L_41 - .L_40)
.L_40:
        /*0004*/ 	.word	0x00000082


	//----- nvinfo : EIATTR_KPARAM_INFO
	.align		4
.L_41:
        /*0008*/ 	.byte	0x04, 0x17
        /*000a*/ 	.short	(.L_43 - .L_42)
.L_42:
        /*000c*/ 	.word	0x00000000
        /*0010*/ 	.short	0x0003
        /*0012*/ 	.short	0x0014
        /*0014*/ 	.byte	0x00, 0xf0, 0x11, 0x00


	//----- nvinfo : EIATTR_KPARAM_INFO
	.align		4
.L_43:
        /*0018*/ 	.byte	0x04, 0x17
        /*001a*/ 	.short	(.L_45 - .L_44)
.L_44:
        /*001c*/ 	.word	0x00000000
        /*0020*/ 	.short	0x0002
        /*0022*/ 	.short	0x0010
        /*0024*/ 	.byte	0x00, 0xf0, 0x11, 0x00


	//----- nvinfo : EIATTR_KPARAM_INFO
	.align		4
.L_45:
        /*0028*/ 	.byte	0x04, 0x17
        /*002a*/ 	.short	(.L_47 - .L_46)
.L_46:
        /*002c*/ 	.word	0x00000000
        /*0030*/ 	.short	0x0001
        /*0032*/ 	.short	0x0008
        /*0034*/ 	.byte	0x00, 0xf5, 0x21, 0x00


	//----- nvinfo : EIATTR_KPARAM_INFO
	.align		4
.L_47:
        /*0038*/ 	.byte	0x04, 0x17
        /*003a*/ 	.short	(.L_49 - .L_48)
.L_48:
        /*003c*/ 	.word	0x00000000
        /*0040*/ 	.short	0x0000
        /*0042*/ 	.short	0x0000
        /*0044*/ 	.byte	0x00, 0xf5, 0x21, 0x00


	//----- nvinfo : EIATTR_SPARSE_MMA_MASK
	.align		4
.L_49:
        /*0048*/ 	.byte	0x03, 0x50
        /*004a*/ 	.short	0x0000


	//----- nvinfo : EIATTR_MAXREG_COUNT
	.align		4
        /*004c*/ 	.byte	0x03, 0x1b
        /*004e*/ 	.short	0x00ff


	//----- nvinfo : EIATTR_NUM_BARRIERS
	.align		4
        /*0050*/ 	.byte	0x02, 0x4c
        /*0052*/ 	.byte	0x01
	.zero		1


	//----- nvinfo : EIATTR_MERCURY_ISA_VERSION
	.align		4
        /*0054*/ 	.byte	0x03, 0x5f
        /*0056*/ 	.short	0x0101


	//----- nvinfo : EIATTR_VRC_CTA_INIT_COUNT
	.align		4
        /*0058*/ 	.byte	0x02, 0x4a
	.zero		1
	.zero		1


	//----- nvinfo : EIATTR_EXIT_INSTR_OFFSETS
	.align		4
        /*005c*/ 	.byte	0x04, 0x1c
        /*005e*/ 	.short	(.L_51 - .L_50)


	//   ....[0]....
.L_50:
        /*0060*/ 	.word	0x000001c0


	//   ....[1]....
        /*0064*/ 	.word	0x00000270


	//----- nvinfo : EIATTR_CBANK_PARAM_SIZE
	.align		4
.L_51:
        /*0068*/ 	.byte	0x03, 0x19
        /*006a*/ 	.short	0x0018


	//----- nvinfo : EIATTR_PARAM_CBANK
	.align		4
        /*006c*/ 	.byte	0x04, 0x0a
        /*006e*/ 	.short	(.L_53 - .L_52)
	.align		4
.L_52:
        /*0070*/ 	.word	index@(.nv.constant0._Z24matrixTransposeSharedwBCPKfPfii)
        /*0074*/ 	.short	0x0380
        /*0076*/ 	.short	0x0018


	//----- nvinfo : EIATTR_SW_WAR
	.align		4
.L_53:
        /*0078*/ 	.byte	0x04, 0x36
        /*007a*/ 	.short	(.L_55 - .L_54)
.L_54:
        /*007c*/ 	.word	0x00000008
.L_55:


//--------------------- .nv.info._Z21matrixTransposeSharedPKfPfii --------------------------
	.section	.nv.info._Z21matrixTransposeSharedPKfPfii,"",@"SHT_CUDA_INFO"
	.sectionflags	@""
	.align	4


	//----- nvinfo : EIATTR_CUDA_API_VERSION
	.align		4
        /*0000*/ 	.byte	0x04, 0x37
        /*0002*/ 	.short	(.L_57 - .L_56)
.L_56:
        /*0004*/ 	.word	0x00000082


	//----- nvinfo : EIATTR_KPARAM_INFO
	.align		4
.L_57:
        /*0008*/ 	.byte	0x04, 0x17
        /*000a*/ 	.short	(.L_59 - .L_58)
.L_58:
        /*000c*/ 	.word	0x00000000
        /*0010*/ 	.short	0x0003
        /*0012*/ 	.short	0x0014
        /*0014*/ 	.byte	0x00, 0xf0, 0x11, 0x00


	//----- nvinfo : EIATTR_KPARAM_INFO
	.align		4
.L_59:
        /*0018*/ 	.byte	0x04, 0x17
        /*001a*/ 	.short	(.L_61 - .L_60)
.L_60:
        /*001c*/ 	.word	0x00000000
        /*0020*/ 	.short	0x0002
        /*0022*/ 	.short	0x0010
        /*0024*/ 	.byte	0x00, 0xf0, 0x11, 0x00


	//----- nvinfo : EIATTR_KPARAM_INFO
	.align		4
.L_61:
        /*0028*/ 	.byte	0x04, 0x17
        /*002a*/ 	.short	(.L_63 - .L_62)
.L_62:
        /*002c*/ 	.word	0x00000000
        /*0030*/ 	.short	0x0001
        /*0032*/ 	.short	0x0008
        /*0034*/ 	.byte	0x00, 0xf5, 0x21, 0x00


	//----- nvinfo : EIATTR_KPARAM_INFO
	.align		4
.L_63:
        /*0038*/ 	.byte	0x04, 0x17
        /*003a*/ 	.short	(.L_65 - .L_64)
.L_64:
        /*003c*/ 	.word	0x00000000
        /*0040*/ 	.short	0x0000
        /*0042*/ 	.short	0x0000
        /*0044*/ 	.byte	0x00, 0xf5, 0x21, 0x00


	//----- nvinfo : EIATTR_SPARSE_MMA_MASK
	.align		4
.L_65:
        /*0048*/ 	.byte	0x03, 0x50
        /*004a*/ 	.short	0x0000


	//----- nvinfo : EIATTR_MAXREG_COUNT
	.align		4
        /*004c*/ 	.byte	0x03, 0x1b
        /*004e*/ 	.short	0x00ff


	//----- nvinfo : EIATTR_NUM_BARRIERS
	.align		4
        /*0050*/ 	.byte	0x02, 0x4c
        /*0052*/ 	.byte	0x01
	.zero		1


	//----- nvinfo : EIATTR_MERCURY_ISA_VERSION
	.align		4
        /*0054*/ 	.byte	0x03, 0x5f
        /*0056*/ 	.short	0x0101


	//----- nvinfo : EIATTR_VRC_CTA_INIT_COUNT
	.align		4
        /*0058*/ 	.byte	0x02, 0x4a
	.zero		1
	.zero		1


	//----- nvinfo : EIATTR_EXIT_INSTR_OFFSETS
	.align		4
        /*005c*/ 	.byte	0x04, 0x1c
        /*005e*/ 	.short	(.L_67 - .L_66)


	//   ....[0]....
.L_66:
        /*0060*/ 	.word	0x000001c0


	//   ....[1]....
        /*0064*/ 	.word	0x00000270


	//----- nvinfo : EIATTR_CBANK_PARAM_SIZE
	.align		4
.L_67:
        /*0068*/ 	.byte	0x03, 0x19
        /*006a*/ 	.short	0x0018


	//----- nvinfo : EIATTR_PARAM_CBANK
	.align		4
        /*006c*/ 	.byte	0x04, 0x0a
        /*006e*/ 	.short	(.L_69 - .L_68)
	.align		4
.L_68:
        /*0070*/ 	.word	index@(.nv.constant0._Z21matrixTransposeSharedPKfPfii)
        /*0074*/ 	.short	0x0380
        /*0076*/ 	.short	0x0018


	//----- nvinfo : EIATTR_SW_WAR
	.align		4
.L_69:
        /*0078*/ 	.byte	0x04, 0x36
        /*007a*/ 	.short	(.L_71 - .L_70)
.L_70:
        /*007c*/ 	.word	0x00000008
.L_71:


//--------------------- .nv.info._Z15matrixTransposePfS_ii --------------------------
	.section	.nv.info._Z15matrixTransposePfS_ii,"",@"SHT_CUDA_INFO"
	.sectionflags	@""
	.align	4


	//----- nvinfo : EIATTR_CUDA_API_VERSION
	.align		4
        /*0000*/ 	.byte	0x04, 0x37
        /*0002*/ 	.short	(.L_73 - .L_72)
.L_72:
        /*0004*/ 	.word	0x00000082


	//----- nvinfo : EIATTR_KPARAM_INFO
	.align		4
.L_73:
        /*0008*/ 	.byte	0x04, 0x17
        /*000a*/ 	.short	(.L_75 - .L_74)
.L_74:
        /*000c*/ 	.word	0x00000000
        /*0010*/ 	.short	0x0003
        /*0012*/ 	.short	0x0014
        /*0014*/ 	.byte	0x00, 0xf0, 0x11, 0x00


	//----- nvinfo : EIATTR_KPARAM_INFO
	.align		4
.L_75:
        /*0018*/ 	.byte	0x04, 0x17
        /*001a*/ 	.short	(.L_77 - .L_76)
.L_76:
        /*001c*/ 	.word	0x00000000
        /*0020*/ 	.short	0x0002
        /*0022*/ 	.short	0x0010
        /*0024*/ 	.byte	0x00, 0xf0, 0x11, 0x00


	//----- nvinfo : EIATTR_KPARAM_INFO
	.align		4
.L_77:
        /*0028*/ 	.byte	0x04, 0x17
        /*002a*/ 	.short	(.L_79 - .L_78)
.L_78:
        /*002c*/ 	.word	0x00000000
        /*0030*/ 	.short	0x0001
        /*0032*/ 	.short	0x0008
        /*0034*/ 	.byte	0x00, 0xf5, 0x21, 0x00


	//----- nvinfo : EIATTR_KPARAM_INFO
	.align		4
.L_79:
        /*0038*/ 	.byte	0x04, 0x17
        /*003a*/ 	.short	(.L_81 - .L_80)
.L_80:
        /*003c*/ 	.word	0x00000000
        /*0040*/ 	.short	0x0000
        /*0042*/ 	.short	0x0000
        /*0044*/ 	.byte	0x00, 0xf5, 0x21, 0x00


	//----- nvinfo : EIATTR_SPARSE_MMA_MASK
	.align		4
.L_81:
        /*0048*/ 	.byte	0x03, 0x50
        /*004a*/ 	.short	0x0000


	//----- nvinfo : EIATTR_MAXREG_COUNT
	.align		4
        /*004c*/ 	.byte	0x03, 0x1b
        /*004e*/ 	.short	0x00ff


	//----- nvinfo : EIATTR_MERCURY_ISA_VERSION
	.align		4
        /*0050*/ 	.byte	0x03, 0x5f
        /*0052*/ 	.short	0x0101


	//----- nvinfo : EIATTR_VRC_CTA_INIT_COUNT
	.align		4
        /*0054*/ 	.byte	0x02, 0x4a
	.zero		1
	.zero		1


	//----- nvinfo : EIATTR_EXIT_INSTR_OFFSETS
	.align		4
        /*0058*/ 	.byte	0x04, 0x1c
        /*005a*/ 	.short	(.L_83 - .L_82)


	//   ....[0]....
.L_82:
        /*005c*/ 	.word	0x00000130


	//----- nvinfo : EIATTR_CBANK_PARAM_SIZE
	.align		4
.L_83:
        /*0060*/ 	.byte	0x03, 0x19
        /*0062*/ 	.short	0x0018


	//----- nvinfo : EIATTR_PARAM_CBANK
	.align		4
        /*0064*/ 	.byte	0x04, 0x0a
        /*0066*/ 	.short	(.L_85 - .L_84)
	.align		4
.L_84:
        /*0068*/ 	.word	index@(.nv.constant0._Z15matrixTransposePfS_ii)
        /*006c*/ 	.short	0x0380
        /*006e*/ 	.short	0x0018


	//----- nvinfo : EIATTR_SW_WAR
	.align		4
.L_85:
        /*0070*/ 	.byte	0x04, 0x36
        /*0072*/ 	.short	(.L_87 - .L_86)
.L_86:
        /*0074*/ 	.word	0x00000008
.L_87:


//--------------------- .nv.callgraph             --------------------------
	.section	.nv.callgraph,"",@"SHT_CUDA_CALLGRAPH"
	.align	4
	.sectionentsize	8
	.align		4
        /*0000*/ 	.word	0x00000000
	.align		4
        /*0004*/ 	.word	0xffffffff
	.align		4
        /*0008*/ 	.word	0x00000000
	.align		4
        /*000c*/ 	.word	0xfffffffe
	.align		4
        /*0010*/ 	.word	0x00000000
	.align		4
        /*0014*/ 	.word	0xfffffffd
	.align		4
        /*0018*/ 	.word	0x00000000
	.align		4
        /*001c*/ 	.word	0xfffffffc


//--------------------- .text._Z23matrixTransposeUnrolledPKfPfii --------------------------
	.section	.text._Z23matrixTransposeUnrolledPKfPfii,"ax",@progbits
	.align	128
        .global         _Z23matrixTransposeUnrolledPKfPfii
        .type           _Z23matrixTransposeUnrolledPKfPfii,@function
        .size           _Z23matrixTransposeUnrolledPKfPfii,(.L_x_4 - _Z23matrixTransposeUnrolledPKfPfii)
        .other          _Z23matrixTransposeUnrolledPKfPfii,@"STO_CUDA_ENTRY STV_DEFAULT"
_Z23matrixTransposeUnrolledPKfPfii:
.text._Z23matrixTransposeUnrolledPKfPfii:
[----:B------:R-:W-:Y:S01]  /*0000*/  LDC R1, c[0x0][0x37c] ;  /* 0x0000df00ff017b82 */ /* 0x000fe20000000800 */
[----:B------:R-:W0:Y:S01]  /*0010*/  S2R R0, SR_TID.Y ;  /* 0x0000000000007919 */ /* 0x000e220000002200 */
[----:B------:R-:W1:Y:S01]  /*0020*/  LDCU.64 UR8, c[0x0][0x390] ;  /* 0x00007200ff0877ac */ /* 0x000e620008000a00 */
[----:B------:R-:W0:Y:S01]  /*0030*/  S2R R7, SR_CTAID.Y ;  /* 0x0000000000077919 */ /* 0x000e220000002600 */
[----:B------:R-:W2:Y:S01]  /*0040*/  LDCU.64 UR6, c[0x0][0x358] ;  /* 0x00006b00ff0677ac */ /* 0x000ea20008000a00 */
[----:B------:R-:W3:Y:S01]  /*0050*/  S2R R13, SR_CTAID.X ;  /* 0x00000000000d7919 */ /* 0x000ee20000002500 */
[----:B------:R-:W3:Y:S01]  /*0060*/  S2R R6, SR_TID.X ;  /* 0x0000000000067919 */ /* 0x000ee20000002100 */
[----:B0-----:R-:W-:-:S04]  /*0070*/  IMAD R15, R7, 0x20, R0 ;  /* 0x00000020070f7824 */ /* 0x001fc800078e0200 */
[C---:B------:R-:W-:Y:S01]  /*0080*/  VIADD R19, R15.reuse, 0x10 ;  /* 0x000000100f137836 */ /* 0x040fe20000000000 */
[C---:B------:R-:W-:Y:S02]  /*0090*/  IADD3 R17, PT, PT, R15.reuse, 0x8, RZ ;  /* 0x000000080f117810 */ /* 0x040fe40007ffe0ff */
[----:B------:R-:W-:Y:S01]  /*00a0*/  IADD3 R21, PT, PT, R15, 0x18, RZ ;  /* 0x000000180f157810 */ /* 0x000fe20007ffe0ff */
[----:B---3--:R-:W-:Y:S01]  /*00b0*/  IMAD R12, R13, 0x20, R6 ;  /* 0x000000200d0c7824 */ /* 0x008fe200078e0206 */
[----:B-1----:R-:W-:Y:S02]  /*00c0*/  ISETP.GE.AND P0, PT, R15, UR8, PT ;  /* 0x000000080f007c0c */ /* 0x002fe4000bf06270 */
[----:B------:R-:W-:Y:S02]  /*00d0*/  ISETP.GE.AND P3, PT, R17, UR8, PT ;  /* 0x0000000811007c0c */ /* 0x000fe4000bf66270 */
[----:B------:R-:W-:Y:S02]  /*00e0*/  ISETP.GE.AND P2, PT, R19, UR8, PT ;  /* 0x0000000813007c0c */ /* 0x000fe4000bf46270 */
[----:B------:R-:W-:-:S02]  /*00f0*/  ISETP.GE.AND P1, PT, R21, UR8, PT ;  /* 0x0000000815007c0c */ /* 0x000fc4000bf26270 */
[C---:B------:R-:W-:Y:S02]  /*0100*/  ISETP.GE.OR P0, PT, R12.reuse, UR9, P0 ;  /* 0x000000090c007c0c */ /* 0x040fe40008706670 */
[C---:B------:R-:W-:Y:S02]  /*0110*/  ISETP.GE.OR P3, PT, R12.reuse, UR9, P3 ;  /* 0x000000090c007c0c */ /* 0x040fe40009f66670 */
[C---:B------:R-:W-:Y:S02]  /*0120*/  ISETP.GE.OR P2, PT, R12.reuse, UR9, P2 ;  /* 0x000000090c007c0c */ /* 0x040fe40009746670 */
[----:B------:R-:W-:-:S07]  /*0130*/  ISETP.GE.OR P1, PT, R12, UR9, P1 ;  /* 0x000000090c007c0c */ /* 0x000fce0008f26670 */
[----:B------:R-:W0:Y:S01]  /*0140*/  @!P0 LDC.64 R10, c[0x0][0x380] ;  /* 0x0000e000ff0a8b82 */ /* 0x000e220000000a00 */
[--C-:B------:R-:W-:Y:S02]  /*0150*/  @!P0 IMAD R15, R15, UR9, R12.reuse ;  /* 0x000000090f0f8c24 */ /* 0x100fe4000f8e020c */
[--C-:B------:R-:W-:Y:S02]  /*0160*/  @!P3 IMAD R17, R17, UR9, R12.reuse ;  /* 0x000000091111bc24 */ /* 0x100fe4000f8e020c */
[--C-:B------:R-:W-:Y:S02]  /*0170*/  @!P2 IMAD R19, R19, UR9, R12.reuse ;  /* 0x000000091313ac24 */ /* 0x100fe4000f8e020c */
[----:B------:R-:W-:Y:S01]  /*0180*/  @!P1 IMAD R21, R21, UR9, R12 ;  /* 0x0000000915159c24 */ /* 0x000fe2000f8e020c */
[----:B------:R-:W1:Y:S08]  /*0190*/  @!P3 LDC.64 R8, c[0x0][0x380] ;  /* 0x0000e000ff08bb82 */ /* 0x000e700000000a00 */
[----:B------:R-:W3:Y:S08]  /*01a0*/  @!P2 LDC.64 R4, c[0x0][0x380] ;  /* 0x0000e000ff04ab82 */ /* 0x000ef00000000a00 */
[----:B------:R-:W4:Y:S01]  /*01b0*/  @!P1 LDC.64 R2, c[0x0][0x380] ;  /* 0x0000e000ff029b82 */ /* 0x000f220000000a00 */
[----:B0-----:R-:W-:-:S06]  /*01c0*/  @!P0 IMAD.WIDE R10, R15, 0x4, R10 ;  /* 0x000000040f0a8825 */ /* 0x001fcc00078e020a */
[----:B--2---:R0:W2:Y:S01]  /*01d0*/  @!P0 LDG.E R10, desc[UR6][R10.64] ;  /* 0x000000060a0a8981 */ /* 0x0040a2000c1e1900 */
[----:B-1----:R-:W-:-:S05]  /*01e0*/  @!P3 IMAD.WIDE R8, R17, 0x4, R8 ;  /* 0x000000041108b825 */ /* 0x002fca00078e0208 */
[----:B------:R-:W5:Y:S01]  /*01f0*/  @!P3 LDG.E R12, desc[UR6][R8.64] ;  /* 0x00000006080cb981 */ /* 0x000f62000c1e1900 */
[----:B---3--:R-:W-:-:S05]  /*0200*/  @!P2 IMAD.WIDE R4, R19, 0x4, R4 ;  /* 0x000000041304a825 */ /* 0x008fca00078e0204 */
[----:B------:R-:W3:Y:S01]  /*0210*/  @!P2 LDG.E R14, desc[UR6][R4.64] ;  /* 0x00000006040ea981 */ /* 0x000ee2000c1e1900 */
[----:B----4-:R-:W-:-:S05]  /*0220*/  @!P1 IMAD.WIDE R2, R21, 0x4, R2 ;  /* 0x0000000415029825 */ /* 0x010fca00078e0202 */
[----:B------:R1:W4:Y:S01]  /*0230*/  @!P1 LDG.E R16, desc[UR6][R2.64] ;  /* 0x0000000602109981 */ /* 0x000322000c1e1900 */
[----:B------:R-:W0:Y:S01]  /*0240*/  S2UR UR5, SR_CgaCtaId ;  /* 0x00000000000579c3 */ /* 0x000e220000008800 */
[----:B------:R-:W-:Y:S01]  /*0250*/  UMOV UR4, 0x400 ;  /* 0x0000040000047882 */ /* 0x000fe20000000000 */
[----:B------:R-:W-:Y:S01]  /*0260*/  IMAD R18, R13, 0x20, R0 ;  /* 0x000000200d127824 */ /* 0x000fe200078e0200 */
[----:B0-----:R-:W-:-:S06]  /*0270*/  ULEA UR4, UR5, UR4, 0x18 ;  /* 0x0000000405047291 */ /* 0x001fcc000f8ec0ff */
[----:B------:R-:W-:-:S05]  /*0280*/  LEA R11, R6, UR4, 0x2 ;  /* 0x00000004060b7c11 */ /* 0x000fca000f8e10ff */
[--C-:B-1----:R-:W-:Y:S02]  /*0290*/  IMAD R3, R6, 0x80, R11.reuse ;  /* 0x0000008006037824 */ /* 0x102fe400078e020b */
[----:B------:R-:W-:Y:S02]  /*02a0*/  IMAD R11, R0, 0x84, R11 ;  /* 0x00000084000b7824 */ /* 0x000fe400078e020b */
[C---:B------:R-:W-:Y:S01]  /*02b0*/  VIADD R20, R18.reuse, 0x8 ;  /* 0x0000000812147836 */ /* 0x040fe20000000000 */
[C---:B------:R-:W-:Y:S02]  /*02c0*/  IADD3 R22, PT, PT, R18.reuse, 0x10, RZ ;  /* 0x0000001012167810 */ /* 0x040fe40007ffe0ff */
[----:B------:R-:W-:Y:S02]  /*02d0*/  LEA R7, R7, R6, 0x5 ;  /* 0x0000000607077211 */ /* 0x000fe400078e28ff */
[----:B------:R-:W-:Y:S02]  /*02e0*/  ISETP.GE.AND P5, PT, R18, UR9, PT ;  /* 0x0000000912007c0c */ /* 0x000fe4000bfa6270 */
[----:B------:R-:W-:-:S02]  /*02f0*/  ISETP.GE.AND P6, PT, R20, UR9, PT ;  /* 0x0000000914007c0c */ /* 0x000fc4000bfc6270 */
[----:B------:R-:W-:Y:S02]  /*0300*/  ISETP.GE.AND P4, PT, R22, UR9, PT ;  /* 0x0000000916007c0c */ /* 0x000fe4000bf86270 */
[C---:B------:R-:W-:Y:S02]  /*0310*/  ISETP.GE.OR P5, PT, R7.reuse, UR8, P5 ;  /* 0x0000000807007c0c */ /* 0x040fe4000afa6670 */
[C---:B------:R-:W-:Y:S02]  /*0320*/  ISETP.GE.OR P6, PT, R7.reuse, UR8, P6 ;  /* 0x0000000807007c0c */ /* 0x040fe4000b7c6670 */
[----:B------:R-:W-:Y:S02]  /*0330*/  ISETP.GE.OR P4, PT, R7, UR8, P4 ;  /* 0x0000000807007c0c */ /* 0x000fe4000a786670 */
[----:B------:R-:W-:-:S07]  /*0340*/  LEA R0, R0, R3, 0x2 ;  /* 0x0000000300007211 */ /* 0x000fce00078e10ff */
[----:B------:R-:W0:Y:S08]  /*0350*/  @!P5 LDC.64 R8, c[0x0][0x388] ;  /* 0x0000e200ff08db82 */ /* 0x000e300000000a00 */
[----:B------:R-:W1:Y:S08]  /*0360*/  @!P6 LDC.64 R4, c[0x0][0x388] ;  /* 0x0000e200ff04eb82 */ /* 0x000e700000000a00 */
[----:B------:R-:W1:Y:S01]  /*0370*/  @!P4 LDC.64 R2, c[0x0][0x388] ;  /* 0x0000e200ff02cb82 */ /* 0x000e620000000a00 */
[C---:B------:R-:W-:Y:S01]  /*0380*/  IADD3 R6, PT, PT, R18.reuse, 0x18, RZ ;  /* 0x0000001812067810 */ /* 0x040fe20007ffe0ff */
[----:B------:R-:W-:-:S02]  /*0390*/  @!P5 IMAD R15, R18, UR8, R7 ;  /* 0x00000008120fdc24 */ /* 0x000fc4000f8e0207 */
[----:B------:R-:W-:Y:S02]  /*03a0*/  @!P4 IMAD R21, R22, UR8, R7 ;  /* 0x000000081615cc24 */ /* 0x000fe4000f8e0207 */
[----:B0-----:R-:W-:-:S04]  /*03b0*/  @!P5 IMAD.WIDE R8, R15, 0x4, R8 ;  /* 0x000000040f08d825 */ /* 0x001fc800078e0208 */
[----:B-1----:R-:W-:Y:S01]  /*03c0*/  @!P4 IMAD.WIDE R2, R21, 0x4, R2 ;  /* 0x000000041502c825 */ /* 0x002fe200078e0202 */
[----:B--2---:R-:W-:Y:S04]  /*03d0*/  @!P0 STS [R11], R10 ;  /* 0x0000000a0b008388 */ /* 0x004fe80000000800 */
[----:B-----5:R-:W-:Y:S04]  /*03e0*/  @!P3 STS [R11+0x420], R12 ;  /* 0x0004200c0b00b388 */ /* 0x020fe80000000800 */
[----:B---3--:R-:W-:Y:S04]  /*03f0*/  @!P2 STS [R11+0x840], R14 ;  /* 0x0008400e0b00a388 */ /* 0x008fe80000000800 */
[----:B----4-:R0:W-:Y:S01]  /*0400*/  @!P1 STS [R11+0xc60], R16 ;  /* 0x000c60100b009388 */ /* 0x0101e20000000800 */
[----:B------:R-:W-:Y:S06]  /*0410*/  BAR.SYNC.DEFER_BLOCKING 0x0 ;  /* 0x0000000000007b1d */ /* 0x000fec0000010000 */
[----:B------:R-:W1:Y:S04]  /*0420*/  @!P5 LDS R13, [R0] ;  /* 0x00000000000dd984 */ /* 0x000e680000000800 */
[----:B------:R-:W2:Y:S04]  /*0430*/  @!P6 LDS R17, [R0+0x20] ;  /* 0x000020000011e984 */ /* 0x000ea80000000800 */
[----:B------:R-:W3:Y:S01]  /*0440*/  @!P4 LDS R19, [R0+0x40] ;  /* 0x000040000013c984 */ /* 0x000ee20000000800 */
[----:B------:R-:W-:Y:S01]  /*0450*/  ISETP.GE.AND P0, PT, R6, UR9, PT ;  /* 0x0000000906007c0c */ /* 0x000fe2000bf06270 */
[----:B0-----:R-:W-:-:S03]  /*0460*/  @!P6 IMAD R11, R20, UR8, R7 ;  /* 0x00000008140bec24 */ /* 0x001fc6000f8e0207 */
[----:B------:R-:W-:Y:S01]  /*0470*/  ISETP.GE.OR P0, PT, R7, UR8, P0 ;  /* 0x0000000807007c0c */ /* 0x000fe20008706670 */
[----:B------:R-:W-:Y:S01]  /*0480*/  @!P6 IMAD.WIDE R4, R11, 0x4, R4 ;  /* 0x000000040b04e825 */ /* 0x000fe200078e0204 */
[----:B-1----:R0:W-:Y:S04]  /*0490*/  @!P5 STG.E desc[UR6][R8.64], R13 ;  /* 0x0000000d0800d986 */ /* 0x0021e8000c101906 */
[----:B--2---:R0:W-:Y:S04]  /*04a0*/  @!P6 STG.E desc[UR6][R4.64], R17 ;  /* 0x000000110400e986 */ /* 0x0041e8000c101906 */
[----:B---3--:R0:W-:Y:S03]  /*04b0*/  @!P4 STG.E desc[UR6][R2.64], R19 ;  /* 0x000000130200c986 */ /* 0x0081e6000c101906 */
[----:B------:R-:W-:Y:S05]  /*04c0*/  @P0 EXIT ;  /* 0x000000000000094d */ /* 0x000fea0003800000 */
[----:B0-----:R-:W0:Y:S01]  /*04d0*/  LDS R5, [R0+0x60] ;  /* 0x0000600000057984 */ /* 0x001e220000000800 */
[----:B------:R-:W1:Y:S01]  /*04e0*/  LDC.64 R2, c[0x0][0x388] ;  /* 0x0000e200ff027b82 */ /* 0x000e620000000a00 */
[----:B------:R-:W-:-:S04]  /*04f0*/  IMAD R7, R6, UR8, R7 ;  /* 0x0000000806077c24 */ /* 0x000fc8000f8e0207 */
[----:B-1----:R-:W-:-:S05]  /*0500*/  IMAD.WIDE R2, R7, 0x4, R2 ;  /* 0x0000000407027825 */ /* 0x002fca00078e0202 */
[----:B0-----:R-:W-:Y:S01]  /*0510*/  STG.E desc[UR6][R2.64], R5 ;  /* 0x0000000502007986 */ /* 0x001fe2000c101906 */
[----:B------:R-:W-:Y:S05]  /*0520*/  EXIT ;  /* 0x000000000000794d */ /* 0x000fea0003800000 */
.L_x_0:
[----:B------:R-:W-:-:S00]  /*0530*/  BRA `(.L_x_0) ;  /* 0xfffffffc00fc7947 */ /* 0x000fc0000383ffff */
[----:B------:R-:W-:-:S00]  /*0540*/  NOP ;  /* 0x0000000000007918 */ /* 0x000fc00000000000 */
        /* <DEDUP_REMOVED lines=11> */
.L_x_4:


//--------------------- .text._Z24matrixTransposeSharedwBCPKfPfii --------------------------
	.section	.text._Z24matrixTransposeSharedwBCPKfPfii,"ax",@progbits
	.align	128
        .global         _Z24matrixTransposeSharedwBCPKfPfii
        .type           _Z24matrixTransposeSharedwBCPKfPfii,@function
        .size           _Z24matrixTransposeSharedwBCPKfPfii,(.L_x_5 - _Z24matrixTransposeSharedwBCPKfPfii)
        .other          _Z24matrixTransposeSharedwBCPKfPfii,@"STO_CUDA_ENTRY STV_DEFAULT"
_Z24matrixTransposeSharedwBCPKfPfii:
.text._Z24matrixTransposeSharedwBCPKfPfii:
[----:B------:R-:W-:Y:S01]  /*0000*/  LDC R1, c[0x0][0x37c] ;  /* 0x0000df00ff017b82 */ /* 0x000fe20000000800 */
[----:B------:R-:W0:Y:S07]  /*0010*/  S2R R9, SR_TID.Y ;  /* 0x0000000000097919 */ /* 0x000e2e0000002200 */
[----:B------:R-:W1:Y:S01]  /*0020*/  LDC R6, c[0x0][0x360] ;  /* 0x0000d800ff067b82 */ /* 0x000e620000000800 */
[----:B------:R-:W2:Y:S01]  /*0030*/  LDCU.64 UR8, c[0x0][0x390] ;  /* 0x00007200ff0877ac */ /* 0x000ea20008000a00 */
[----:B------:R-:W1:Y:S01]  /*0040*/  S2R R11, SR_TID.X ;  /* 0x00000000000b7919 */ /* 0x000e620000002100 */
[----:B------:R-:W3:Y:S05]  /*0050*/  LDCU.64 UR4, c[0x0][0x358] ;  /* 0x00006b00ff0477ac */ /* 0x000eea0008000a00 */
[----:B------:R-:W0:Y:S08]  /*0060*/  S2UR UR7, SR_CTAID.Y ;  /* 0x00000000000779c3 */ /* 0x000e300000002600 */
[----:B------:R-:W0:Y:S08]  /*0070*/  LDC R7, c[0x0][0x364] ;  /* 0x0000d900ff077b82 */ /* 0x000e300000000800 */
[----:B------:R-:W1:Y:S01]  /*0080*/  S2UR UR6, SR_CTAID.X ;  /* 0x00000000000679c3 */ /* 0x000e620000002500 */
[----:B0-----:R-:W-:-:S05]  /*0090*/  IMAD R0, R7, UR7, R9 ;  /* 0x0000000707007c24 */ /* 0x001fca000f8e0209 */
[----:B--2---:R-:W-:Y:S01]  /*00a0*/  ISETP.GE.AND P0, PT, R0, UR9, PT ;  /* 0x0000000900007c0c */ /* 0x004fe2000bf06270 */
[----:B-1----:R-:W-:-:S05]  /*00b0*/  IMAD R5, R6, UR6, R11 ;  /* 0x0000000606057c24 */ /* 0x002fca000f8e020b */
[----:B------:R-:W-:-:S13]  /*00c0*/  ISETP.GE.OR P0, PT, R5, UR8, P0 ;  /* 0x0000000805007c0c */ /* 0x000fda0008706670 */
[----:B------:R-:W0:Y:S01]  /*00d0*/  @!P0 LDC.64 R2, c[0x0][0x380] ;  /* 0x0000e000ff028b82 */ /* 0x000e220000000a00 */
[----:B------:R-:W-:-:S04]  /*00e0*/  @!P0 IMAD R5, R0, UR8, R5 ;  /* 0x0000000800058c24 */ /* 0x000fc8000f8e0205 */
[----:B0-----:R-:W-:-:S06]  /*00f0*/  @!P0 IMAD.WIDE R2, R5, 0x4, R2 ;  /* 0x0000000405028825 */ /* 0x001fcc00078e0202 */
[----:B---3--:R-:W2:Y:S01]  /*0100*/  @!P0 LDG.E R2, desc[UR4][R2.64] ;  /* 0x0000000402028981 */ /* 0x008ea2000c1e1900 */
[----:B------:R-:W-:Y:S01]  /*0110*/  @!P0 MOV R4, 0x400 ;  /* 0x0000040000048802 */ /* 0x000fe20000000f00 */
[----:B------:R-:W-:Y:S01]  /*0120*/  IMAD R0, R6, UR6, R9 ;  /* 0x0000000606007c24 */ /* 0x000fe2000f8e0209 */
[----:B------:R-:W0:Y:S04]  /*0130*/  @!P0 S2R R5, SR_CgaCtaId ;  /* 0x0000000000058919 */ /* 0x000e280000008800 */
[----:B------:R-:W-:Y:S02]  /*0140*/  ISETP.GE.AND P1, PT, R0, UR9, PT ;  /* 0x0000000900007c0c */ /* 0x000fe4000bf26270 */
[----:B0-----:R-:W-:Y:S01]  /*0150*/  @!P0 LEA R4, R5, R4, 0x18 ;  /* 0x0000000405048211 */ /* 0x001fe200078ec0ff */
[----:B------:R-:W-:-:S04]  /*0160*/  IMAD R5, R7, UR7, R11 ;  /* 0x0000000707057c24 */ /* 0x000fc8000f8e020b */
[----:B------:R-:W-:Y:S01]  /*0170*/  @!P0 IMAD R4, R11, 0x84, R4 ;  /* 0x000000840b048824 */ /* 0x000fe200078e0204 */
[----:B------:R-:W-:-:S04]  /*0180*/  ISETP.GE.OR P1, PT, R5, UR8, P1 ;  /* 0x0000000805007c0c */ /* 0x000fc80008f26670 */
[----:B------:R-:W-:-:S05]  /*0190*/  @!P0 LEA R7, R9, R4, 0x2 ;  /* 0x0000000409078211 */ /* 0x000fca00078e10ff */
[----:B--2---:R0:W-:Y:S01]  /*01a0*/  @!P0 STS [R7], R2 ;  /* 0x0000000207008388 */ /* 0x0041e20000000800 */
[----:B------:R-:W-:Y:S06]  /*01b0*/  BAR.SYNC.DEFER_BLOCKING 0x0 ;  /* 0x0000000000007b1d */ /* 0x000fec0000010000 */
[----:B------:R-:W-:Y:S05]  /*01c0*/  @P1 EXIT ;  /* 0x000000000000194d */ /* 0x000fea0003800000 */
[----:B------:R-:W1:Y:S01]  /*01d0*/  S2R R3, SR_CgaCtaId ;  /* 0x0000000000037919 */ /* 0x000e620000008800 */
[----:B0-----:R-:W-:Y:S01]  /*01e0*/  MOV R2, 0x400 ;  /* 0x0000040000027802 */ /* 0x001fe20000000f00 */
[----:B------:R-:W-:-:S03]  /*01f0*/  IMAD R5, R0, UR9, R5 ;  /* 0x0000000900057c24 */ /* 0x000fc6000f8e0205 */
[----:B-1----:R-:W-:-:S05]  /*0200*/  LEA R2, R3, R2, 0x18 ;  /* 0x0000000203027211 */ /* 0x002fca00078ec0ff */
[----:B------:R-:W-:-:S05]  /*0210*/  IMAD R2, R9, 0x84, R2 ;  /* 0x0000008409027824 */ /* 0x000fca00078e0202 */
[----:B------:R-:W-:Y:S02]  /*0220*/  LEA R4, R11, R2, 0x2 ;  /* 0x000000020b047211 */ /* 0x000fe400078e10ff */
[----:B------:R-:W0:Y:S03]  /*0230*/  LDC.64 R2, c[0x0][0x388] ;  /* 0x0000e200ff027b82 */ /* 0x000e260000000a00 */
[----:B------:R-:W1:Y:S01]  /*0240*/  LDS R7, [R4] ;  /* 0x0000000004077984 */ /* 0x000e620000000800 */
[----:B0-----:R-:W-:-:S05]  /*0250*/  IMAD.WIDE R2, R5, 0x4, R2 ;  /* 0x0000000405027825 */ /* 0x001fca00078e0202 */
[----:B-1----:R-:W-:Y:S01]  /*0260*/  STG.E desc[UR4][R2.64], R7 ;  /* 0x0000000702007986 */ /* 0x002fe2000c101904 */
[----:B------:R-:W-:Y:S05]  /*0270*/  EXIT ;  /* 0x000000000000794d */ /* 0x000fea0003800000 */
.L_x_1:
        /* <DEDUP_REMOVED lines=16> */
.L_x_5:


//--------------------- .text._Z21matrixTransposeSharedPKfPfii --------------------------
	.section	.text._Z21matrixTransposeSharedPKfPfii,"ax",@progbits
	.align	128
        .global         _Z21matrixTransposeSharedPKfPfii
        .type           _Z21matrixTransposeSharedPKfPfii,@function
        .size           _Z21matrixTransposeSharedPKfPfii,(.L_x_6 - _Z21matrixTransposeSharedPKfPfii)
        .other          _Z21matrixTransposeSharedPKfPfii,@"STO_CUDA_ENTRY STV_DEFAULT"
_Z21matrixTransposeSharedPKfPfii:
.text._Z21matrixTransposeSharedPKfPfii:
        /* <DEDUP_REMOVED lines=22> */
[----:B------:R-:W-:-:S03]  /*0160*/  IMAD R5, R7, UR5, R11 ;  /* 0x0000000507057c24 */ /* 0x000fc6000f8e020b */
[----:B------:R-:W-:Y:S02]  /*0170*/  @!P0 LEA R4, R11, R4, 0x7 ;  /* 0x000000040b048211 */ /* 0x000fe400078e38ff */
[----:B------:R-:W-:Y:S02]  /*0180*/  ISETP.GE.OR P1, PT, R5, UR8, P1 ;  /* 0x0000000805007c0c */ /* 0x000fe40008f26670 */
[----:B------:R-:W-:-:S05]  /*0190*/  @!P0 LEA R7, R9, R4, 0x2 ;  /* 0x0000000409078211 */ /* 0x000fca00078e10ff */
[----:B--2---:R0:W-:Y:S01]  /*01a0*/  @!P0 STS [R7], R2 ;  /* 0x0000000207008388 */ /* 0x0041e20000000800 */
[----:B------:R-:W-:Y:S06]  /*01b0*/  BAR.SYNC.DEFER_BLOCKING 0x0 ;  /* 0x0000000000007b1d */ /* 0x000fec0000010000 */
[----:B------:R-:W-:Y:S05]  /*01c0*/  @P1 EXIT ;  /* 0x000000000000194d */ /* 0x000fea0003800000 */
[----:B------:R-:W1:Y:S01]  /*01d0*/  S2UR UR5, SR_CgaCtaId ;  /* 0x00000000000579c3 */ /* 0x000e620000008800 */
[----:B------:R-:W-:Y:S01]  /*01e0*/  UMOV UR4, 0x400 ;  /* 0x0000040000047882 */ /* 0x000fe20000000000 */
[----:B------:R-:W-:Y:S01]  /*01f0*/  IMAD R5, R0, UR9, R5 ;  /* 0x0000000900057c24 */ /* 0x000fe2000f8e0205 */
[----:B-1----:R-:W-:-:S06]  /*0200*/  ULEA UR4, UR5, UR4, 0x18 ;  /* 0x0000000405047291 */ /* 0x002fcc000f8ec0ff */
[----:B0-----:R-:W-:-:S04]  /*0210*/  LEA R2, R9, UR4, 0x7 ;  /* 0x0000000409027c11 */ /* 0x001fc8000f8e38ff */
[----:B------:R-:W-:Y:S02]  /*0220*/  LEA R4, R11, R2, 0x2 ;  /* 0x000000020b047211 */ /* 0x000fe400078e10ff */
[----:B------:R-:W0:Y:S03]  /*0230*/  LDC.64 R2, c[0x0][0x388] ;  /* 0x0000e200ff027b82 */ /* 0x000e260000000a00 */
[----:B------:R-:W1:Y:S01]  /*0240*/  LDS R7, [R4] ;  /* 0x0000000004077984 */ /* 0x000e620000000800 */
[----:B0-----:R-:W-:-:S05]  /*0250*/  IMAD.WIDE R2, R5, 0x4, R2 ;  /* 0x0000000405027825 */ /* 0x001fca00078e0202 */
[----:B-1----:R-:W-:Y:S01]  /*0260*/  STG.E desc[UR6][R2.64], R7 ;  /* 0x0000000702007986 */ /* 0x002fe2000c101906 */
[----:B------:R-:W-:Y:S05]  /*0270*/  EXIT ;  /* 0x000000000000794d */ /* 0x000fea0003800000 */
.L_x_2:
        /* <DEDUP_REMOVED lines=16> */
.L_x_6:


//--------------------- .text._Z15matrixTransposePfS_ii --------------------------
	.section	.text._Z15matrixTransposePfS_ii,"ax",@progbits
	.align	128
        .global         _Z15matrixTransposePfS_ii
        .type           _Z15matrixTransposePfS_ii,@function
        .size           _Z15matrixTransposePfS_ii,(.L_x_7 - _Z15matrixTransposePfS_ii)
        .other          _Z15matrixTransposePfS_ii,@"STO_CUDA_ENTRY STV_DEFAULT"
_Z15matrixTransposePfS_ii:
.text._Z15matrixTransposePfS_ii:
[----:B------:R-:W-:Y:S01]  /*0000*/  LDC R1, c[0x0][0x37c] ;  /* 0x0000df00ff017b82 */ /* 0x000fe20000000800 */
[----:B------:R-:W0:Y:S07]  /*0010*/  S2R R5, SR_TID.Y ;  /* 0x0000000000057919 */ /* 0x000e2e0000002200 */
[----:B------:R-:W0:Y:S01]  /*0020*/  LDC R0, c[0x0][0x364] ;  /* 0x0000d900ff007b82 */ /* 0x000e220000000800 */
[----:B------:R-:W1:Y:S01]  /*0030*/  LDCU.64 UR8, c[0x0][0x390] ;  /* 0x00007200ff0877ac */ /* 0x000e620008000a00 */
[----:B------:R-:W2:Y:S01]  /*0040*/  S2R R4, SR_TID.X ;  /* 0x0000000000047919 */ /* 0x000ea20000002100 */
[----:B------:R-:W3:Y:S05]  /*0050*/  LDCU.64 UR4, c[0x0][0x358] ;  /* 0x00006b00ff0477ac */ /* 0x000eea0008000a00 */
[----:B------:R-:W0:Y:S08]  /*0060*/  S2UR UR6, SR_CTAID.Y ;  /* 0x00000000000679c3 */ /* 0x000e300000002600 */
[----:B------:R-:W2:Y:S08]  /*0070*/  S2UR UR7, SR_CTAID.X ;  /* 0x00000000000779c3 */ /* 0x000eb00000002500 */
[----:B------:R-:W2:Y:S08]  /*0080*/  LDC R7, c[0x0][0x360] ;  /* 0x0000d800ff077b82 */ /* 0x000eb00000000800 */
[----:B------:R-:W4:Y:S01]  /*0090*/  LDC.64 R2, c[0x0][0x380] ;  /* 0x0000e000ff027b82 */ /* 0x000f220000000a00 */
[----:B0-----:R-:W-:-:S02]  /*00a0*/  IMAD R0, R0, UR6, R5 ;  /* 0x0000000600007c24 */ /* 0x001fc4000f8e0205 */
[----:B--2---:R-:W-:-:S04]  /*00b0*/  IMAD R7, R7, UR7, R4 ;  /* 0x0000000707077c24 */ /* 0x004fc8000f8e0204 */
[----:B-1----:R-:W-:-:S04]  /*00c0*/  IMAD R5, R0, UR8, R7 ;  /* 0x0000000800057c24 */ /* 0x002fc8000f8e0207 */
[----:B----4-:R-:W-:Y:S02]  /*00d0*/  IMAD.WIDE R2, R5, 0x4, R2 ;  /* 0x0000000405027825 */ /* 0x010fe400078e0202 */
[----:B------:R-:W0:Y:S04]  /*00e0*/  LDC.64 R4, c[0x0][0x388] ;  /* 0x0000e200ff047b82 */ /* 0x000e280000000a00 */
[----:B---3--:R-:W2:Y:S01]  /*00f0*/  LDG.E R3, desc[UR4][R2.64] ;  /* 0x0000000402037981 */ /* 0x008ea2000c1e1900 */
[----:B------:R-:W-:-:S04]  /*0100*/  IMAD R7, R7, UR9, R0 ;  /* 0x0000000907077c24 */ /* 0x000fc8000f8e0200 */
[----:B0-----:R-:W-:-:S05]  /*0110*/  IMAD.WIDE R4, R7, 0x4, R4 ;  /* 0x0000000407047825 */ /* 0x001fca00078e0204 */
[----:B--2---:R-:W-:Y:S01]  /*0120*/  STG.E desc[UR4][R4.64], R3 ;  /* 0x0000000304007986 */ /* 0x004fe2000c101904 */
[----:B------:R-:W-:Y:S05]  /*0130*/  EXIT ;  /* 0x000000000000794d */ /* 0x000fea0003800000 */
.L_x_3:
        /* <DEDUP_REMOVED lines=12> */
.L_x_7:


//--------------------- .nv.shared._Z23matrixTransposeUnrolledPKfPfii --------------------------
	.section	.nv.shared._Z23matrixTransposeUnrolledPKfPfii,"aw",@nobits
	.sectionflags	@""
	.align	4
.nv.shared._Z23matrixTransposeUnrolledPKfPfii:
	.zero		5248


//--------------------- .nv.shared.reserved.0     --------------------------
	.section	.nv.shared.reserved.0,"aw",@nobits
	.weak		__nv_reservedSMEM_offset_0_alias
	.size		__nv_reservedSMEM_offset_0_alias, 0, 64
	.other		__nv_reservedSMEM_offset_0_alias,@"STO_CUDA_RESERVED_SHARED STV_DEFAULT"
__nv_reservedSMEM_offset_0_alias:
	.zero		0
	.zero		64


//--------------------- .nv.shared._Z24matrixTransposeSharedwBCPKfPfii --------------------------
	.section	.nv.shared._Z24matrixTransposeSharedwBCPKfPfii,"aw",@nobits
	.sectionflags	@""
	.align	4
.nv.shared._Z24matrixTransposeSharedwBCPKfPfii:
	.zero		5248


//--------------------- .nv.shared._Z21matrixTransposeSharedPKfPfii --------------------------
	.section	.nv.shared._Z21matrixTransposeSharedPKfPfii,"aw",@nobits
	.sectionflags	@""
	.align	4
.nv.shared._Z21matrixTransposeSharedPKfPfii:
	.zero		5120


//--------------------- .nv.constant0._Z23matrixTransposeUnrolledPKfPfii --------------------------
	.section	.nv.constant0._Z23matrixTransposeUnrolledPKfPfii,"a",@progbits
	.sectionflags	@""
	.align	4
.nv.constant0._Z23matrixTransposeUnrolledPKfPfii:
	.zero		920


//--------------------- .nv.constant0._Z24matrixTransposeSharedwBCPKfPfii --------------------------
	.section	.nv.constant0._Z24matrixTransposeSharedwBCPKfPfii,"a",@progbits
	.sectionflags	@""
	.align	4
.nv.constant0._Z24matrixTransposeSharedwBCPKfPfii:
	.zero		920


//--------------------- .nv.constant0._Z21matrixTransposeSharedPKfPfii --------------------------
	.section	.nv.constant0._Z21matrixTransposeSharedPKfPfii,"a",@progbits
	.sectionflags	@""
	.align	4
.nv.constant0._Z21matrixTransposeSharedPKfPfii:
	.zero		920


//--------------------- .nv.constant0._Z15matrixTransposePfS_ii --------------------------
	.section	.nv.constant0._Z15matrixTransposePfS_ii,"a",@progbits
	.sectionflags	@""
	.align	4
.nv.constant0._Z15matrixTransposePfS_ii:
	.zero		920


//--------------------- SYMBOLS --------------------------

	.type		.nv.reservedSmem.offset0,@object
	.size		.nv.reservedSmem.offset0,0x4
	.type		.nv.reservedSmem.cap,@object
	.size		.nv.reservedSmem.cap,0x4
